	.headerflags	@"EF_CUDA_TEXMODE_UNIFIED EF_CUDA_64BIT_ADDRESS EF_CUDA_SM89 EF_CUDA_VIRTUAL_SM(EF_CUDA_SM89)"
	.elftype	@"ET_EXEC"


//--------------------- .nv.info                  --------------------------
	.section	.nv.info,"",@"SHT_CUDA_INFO"
	.align	4


	//----- nvinfo : EIATTR_REGCOUNT
	.align		4
        /*0000*/ 	.byte	0x04, 0x2f
        /*0002*/ 	.short	(.L_1 - .L_0)
	.align		4
.L_0:
        /*0004*/ 	.word	index@(triton__0d1d2d3d4d5d6de)
        /*0008*/ 	.word	0x00000026


	//----- nvinfo : EIATTR_MAX_STACK_SIZE
	.align		4
.L_1:
        /*000c*/ 	.byte	0x04, 0x23
        /*000e*/ 	.short	(.L_3 - .L_2)
	.align		4
.L_2:
        /*0010*/ 	.word	index@(triton__0d1d2d3d4d5d6de)
        /*0014*/ 	.word	0x00000000


	//----- nvinfo : EIATTR_MIN_STACK_SIZE
	.align		4
.L_3:
        /*0018*/ 	.byte	0x04, 0x12
        /*001a*/ 	.short	(.L_5 - .L_4)
	.align		4
.L_4:
        /*001c*/ 	.word	index@(triton__0d1d2d3d4d5d6de)
        /*0020*/ 	.word	0x00000000


	//----- nvinfo : EIATTR_FRAME_SIZE
	.align		4
.L_5:
        /*0024*/ 	.byte	0x04, 0x11
        /*0026*/ 	.short	(.L_7 - .L_6)
	.align		4
.L_6:
        /*0028*/ 	.word	index@(triton__0d1d2d3d4d5d6de)
        /*002c*/ 	.word	0x00000000
.L_7:


//--------------------- .nv.info.triton__0d1d2d3d4d5d6de --------------------------
	.section	.nv.info.triton__0d1d2d3d4d5d6de,"",@"SHT_CUDA_INFO"
	.align	4


	//----- nvinfo : EIATTR_CUDA_API_VERSION
	.align		4
        /*0000*/ 	.byte	0x04, 0x37
        /*0002*/ 	.short	(.L_9 - .L_8)
.L_8:
        /*0004*/ 	.word	0x0000007b


	//----- nvinfo : EIATTR_PARAM_CBANK
	.align		4
.L_9:
        /*0008*/ 	.byte	0x04, 0x0a
        /*000a*/ 	.short	(.L_11 - .L_10)
	.align		4
.L_10:
        /*000c*/ 	.word	index@(.nv.constant0.triton__0d1d2d3d4d5d6de)
        /*0010*/ 	.short	0x0160
        /*0012*/ 	.short	0x0034


	//----- nvinfo : EIATTR_CBANK_PARAM_SIZE
	.align		4
.L_11:
        /*0014*/ 	.byte	0x03, 0x19
        /*0016*/ 	.short	0x0034


	//----- nvinfo : EIATTR_KPARAM_INFO
	.align		4
        /*0018*/ 	.byte	0x04, 0x17
        /*001a*/ 	.short	(.L_13 - .L_12)
.L_12:
        /*001c*/ 	.word	0x00000000
        /*0020*/ 	.short	0x0006
        /*0022*/ 	.short	0x0030
        /*0024*/ 	.byte	0x00, 0xf0, 0x11, 0x00


	//----- nvinfo : EIATTR_KPARAM_INFO
	.align		4
.L_13:
        /*0028*/ 	.byte	0x04, 0x17
        /*002a*/ 	.short	(.L_15 - .L_14)
.L_14:
        /*002c*/ 	.word	0x00000000
        /*0030*/ 	.short	0x0005
        /*0032*/ 	.short	0x0028
        /*0034*/ 	.byte	0x00, 0xf0, 0x21, 0x00


	//----- nvinfo : EIATTR_KPARAM_INFO
	.align		4
.L_15:
        /*0038*/ 	.byte	0x04, 0x17
        /*003a*/ 	.short	(.L_17 - .L_16)
.L_16:
        /*003c*/ 	.word	0x00000000
        /*0040*/ 	.short	0x0004
        /*0042*/ 	.short	0x0020
        /*0044*/ 	.byte	0x00, 0xf0, 0x21, 0x00


	//----- nvinfo : EIATTR_KPARAM_INFO
	.align		4
.L_17:
        /*0048*/ 	.byte	0x04, 0x17
        /*004a*/ 	.short	(.L_19 - .L_18)
.L_18:
        /*004c*/ 	.word	0x00000000
        /*0050*/ 	.short	0x0003
        /*0052*/ 	.short	0x0018
        /*0054*/ 	.byte	0x00, 0xf0, 0x21, 0x00


	//----- nvinfo : EIATTR_KPARAM_INFO
	.align		4
.L_19:
        /*0058*/ 	.byte	0x04, 0x17
        /*005a*/ 	.short	(.L_21 - .L_20)
.L_20:
        /*005c*/ 	.word	0x00000000
        /*0060*/ 	.short	0x0002
        /*0062*/ 	.short	0x0010
        /*0064*/ 	.byte	0x00, 0xf0, 0x21, 0x00


	//----- nvinfo : EIATTR_KPARAM_INFO
	.align		4
.L_21:
        /*0068*/ 	.byte	0x04, 0x17
        /*006a*/ 	.short	(.L_23 - .L_22)
.L_22:
        /*006c*/ 	.word	0x00000000
        /*0070*/ 	.short	0x0001
        /*0072*/ 	.short	0x0008
        /*0074*/ 	.byte	0x00, 0xf0, 0x21, 0x00


	//----- nvinfo : EIATTR_KPARAM_INFO
	.align		4
.L_23:
        /*0078*/ 	.byte	0x04, 0x17
        /*007a*/ 	.short	(.L_25 - .L_24)
.L_24:
        /*007c*/ 	.word	0x00000000
        /*0080*/ 	.short	0x0000
        /*0082*/ 	.short	0x0000
        /*0084*/ 	.byte	0x00, 0xf0, 0x21, 0x00


	//----- nvinfo : EIATTR_MAXREG_COUNT
	.align		4
.L_25:
        /*0088*/ 	.byte	0x03, 0x1b
        /*008a*/ 	.short	0x00ff


	//----- nvinfo : EIATTR_EXIT_INSTR_OFFSETS
	.align		4
        /*008c*/ 	.byte	0x04, 0x1c
        /*008e*/ 	.short	(.L_27 - .L_26)


	//   ....[0]....
.L_26:
        /*0090*/ 	.word	0x00000ae0


	//----- nvinfo : EIATTR_MAX_THREADS
	.align		4
.L_27:
        /*0094*/ 	.byte	0x04, 0x05
        /*0096*/ 	.short	(.L_29 - .L_28)
.L_28:
        /*0098*/ 	.word	0x00000080
        /*009c*/ 	.word	0x00000001
        /*00a0*/ 	.word	0x00000001
.L_29:


//--------------------- .nv.rel.action            --------------------------
	.section	.nv.rel.action,"",@"SHT_CUDA_RELOCINFO"
	.align	8
	.sectionentsize	8
        /*0000*/ 	.byte	0x73, 0x00, 0x00, 0x00, 0x00, 0x00, 0x00, 0x00, 0x00, 0x00, 0x00, 0x11, 0x25, 0x00, 0x05, 0x36


//--------------------- .nv.constant0.triton__0d1d2d3d4d5d6de --------------------------
	.section	.nv.constant0.triton__0d1d2d3d4d5d6de,"a",@progbits
	.align	4
.nv.constant0.triton__0d1d2d3d4d5d6de:
	.zero		404


//--------------------- .text.triton__0d1d2d3d4d5d6de --------------------------
	.section	.text.triton__0d1d2d3d4d5d6de,"ax",@progbits
	.sectioninfo	@"SHI_REGISTERS=38"
	.align	128
        .global         triton__0d1d2d3d4d5d6de
        .type           triton__0d1d2d3d4d5d6de,@function
        .size           triton__0d1d2d3d4d5d6de,(.L_x_1 - triton__0d1d2d3d4d5d6de)
        .other          triton__0d1d2d3d4d5d6de,@"STO_CUDA_ENTRY STV_DEFAULT"
triton__0d1d2d3d4d5d6de:
.text.triton__0d1d2d3d4d5d6de:
[----:B------:R-:W-:-:S02]  /*0000*/  MOV R1, c[0x0][0x28] ;  /* 0x00000a0000017a02 */ /* 0x000fc40000000f00 */
[----:B------:R-:W0:Y:S01]  /*0010*/  S2R R0, SR_TID.X ;  /* 0x0000000000007919 */ /* 0x000e220000002100 */
[----:B------:R-:W-:Y:S01]  /*0020*/  MOV R9, 0x2 ;  /* 0x0000000200097802 */ /* 0x000fe20000000f00 */
[----:B------:R-:W-:Y:S01]  /*0030*/  ULDC.64 UR4, c[0x0][0x118] ;  /* 0x0000460000047ab9 */ /* 0x000fe20000000a00 */
[----:B------:R-:W-:Y:S01]  /*0040*/  MOV R29, 0x4 ;  /* 0x00000004001d7802 */ /* 0x000fe20000000f00 */
[----:B------:R-:W1:Y:S01]  /*0050*/  S2R R3, SR_CTAID.X ;  /* 0x0000000000037919 */ /* 0x000e620000002500 */
[----:B0-----:R-:W-:-:S04]  /*0060*/  SHF.L.U32 R0, R0, 0x3, RZ ;  /* 0x0000000300007819 */ /* 0x001fc800000006ff */
[----:B------:R-:W-:-:S04]  /*0070*/  LOP3.LUT R0, R0, 0x3f8, RZ, 0xc0, !PT ;  /* 0x000003f800007812 */ /* 0x000fc800078ec0ff */
[----:B-1----:R-:W-:-:S05]  /*0080*/  LEA R0, R3, R0, 0xa ;  /* 0x0000000003007211 */ /* 0x002fca00078e50ff */
[----:B------:R-:W-:-:S04]  /*0090*/  IMAD.WIDE R20, R0, R9, c[0x0][0x168] ;  /* 0x00005a0000147625 */ /* 0x000fc800078e0209 */
[C---:B------:R-:W-:Y:S02]  /*00a0*/  IMAD.WIDE R28, R0.reuse, R29, c[0x0][0x170] ;  /* 0x00005c00001c7625 */ /* 0x040fe400078e021d */
[----:B------:R-:W2:Y:S04]  /*00b0*/  LDG.E.128 R20, [R20.64] ;  /* 0x0000000414147981 */ /* 0x000ea8000c1e1d00 */
[----:B------:R-:W3:Y:S04]  /*00c0*/  LDG.E.128 R16, [R28.64] ;  /* 0x000000041c107981 */ /* 0x000ee8000c1e1d00 */
[----:B------:R0:W4:Y:S01]  /*00d0*/  LDG.E.128 R12, [R28.64+0x10] ;  /* 0x000010041c0c7981 */ /* 0x000122000c1e1d00 */
[----:B------:R-:W-:-:S04]  /*00e0*/  IMAD.WIDE R4, R0, R9, c[0x0][0x160] ;  /* 0x0000580000047625 */ /* 0x000fc800078e0209 */
[----:B------:R-:W-:Y:S02]  /*00f0*/  IMAD.WIDE R8, R0, R9, c[0x0][0x178] ;  /* 0x00005e0000087625 */ /* 0x000fe400078e0209 */
[----:B------:R-:W5:Y:S04]  /*0100*/  LDG.E.128 R4, [R4.64] ;  /* 0x0000000404047981 */ /* 0x000f68000c1e1d00 */
[----:B------:R-:W4:Y:S01]  /*0110*/  LDG.E.128 R8, [R8.64] ;  /* 0x0000000408087981 */ /* 0x000f22000c1e1d00 */
[----:B--2---:R-:W-:Y:S02]  /*0120*/  SHF.L.U32 R2, R20, 0x10, RZ ;  /* 0x0000001014027819 */ /* 0x004fe400000006ff */
[C---:B------:R-:W-:Y:S02]  /*0130*/  SHF.L.U32 R3, R21.reuse, 0x10, RZ ;  /* 0x0000001015037819 */ /* 0x040fe400000006ff */
[----:B------:R-:W-:Y:S01]  /*0140*/  PRMT R27, R21, 0x7632, R27 ;  /* 0x00007632151b7816 */ /* 0x000fe2000000001b */
[----:B---3--:R-:W-:Y:S01]  /*0150*/  FFMA R21, -R16, R16, 1 ;  /* 0x3f80000010157423 */ /* 0x008fe20000000110 */
[----:B------:R-:W-:Y:S01]  /*0160*/  PRMT R26, R22, 0x7632, R26 ;  /* 0x00007632161a7816 */ /* 0x000fe2000000001a */
[----:B0-----:R-:W-:Y:S01]  /*0170*/  FMUL R28, R2, 0.5 ;  /* 0x3f000000021c7820 */ /* 0x001fe20000400000 */
[----:B------:R-:W-:Y:S01]  /*0180*/  SHF.L.U32 R24, R22, 0x10, RZ ;  /* 0x0000001016187819 */ /* 0x000fe200000006ff */
[C---:B------:R-:W-:Y:S01]  /*0190*/  FMUL R31, R3.reuse, R3 ;  /* 0x00000003031f7220 */ /* 0x040fe20000400000 */
[----:B------:R-:W-:Y:S01]  /*01a0*/  MOV R22, 0x3e095d4f ;  /* 0x3e095d4f00167802 */ /* 0x000fe20000000f00 */
[----:B------:R-:W-:Y:S01]  /*01b0*/  FMUL R28, R28, R21 ;  /* 0x000000151c1c7220 */ /* 0x000fe20000400000 */
[----:B------:R-:W-:Y:S01]  /*01c0*/  FMUL R29, R2, R2 ;  /* 0x00000002021d7220 */ /* 0x000fe20000400000 */
[----:B------:R-:W-:Y:S01]  /*01d0*/  FFMA R30, -R18, R18, 1 ;  /* 0x3f800000121e7423 */ /* 0x000fe20000000112 */
[----:B------:R-:W-:Y:S01]  /*01e0*/  FMUL R21, R3, 0.5 ;  /* 0x3f00000003157820 */ /* 0x000fe20000400000 */
[-C--:B------:R-:W-:Y:S01]  /*01f0*/  FFMA R32, R31, R22.reuse, 1 ;  /* 0x3f8000001f207423 */ /* 0x080fe20000000016 */
[----:B------:R-:W-:Y:S01]  /*0200*/  FFMA R31, R29, R22, 1 ;  /* 0x3f8000001d1f7423 */ /* 0x000fe20000000016 */
[----:B------:R-:W-:Y:S01]  /*0210*/  FADD R3, R16, 1 ;  /* 0x3f80000010037421 */ /* 0x000fe20000000000 */
[----:B------:R-:W-:Y:S01]  /*0220*/  FMUL R29, R21, R30 ;  /* 0x0000001e151d7220 */ /* 0x000fe20000400000 */
[----:B------:R-:W-:Y:S01]  /*0230*/  FMUL R32, R32, 0.79788458347320556641 ;  /* 0x3f4c422a20207820 */ /* 0x000fe20000400000 */
[----:B------:R-:W-:Y:S01]  /*0240*/  FMUL R2, R2, 0.5 ;  /* 0x3f00000002027820 */ /* 0x000fe20000400000 */
[----:B------:R-:W-:Y:S01]  /*0250*/  FMUL R31, R31, 0.79788458347320556641 ;  /* 0x3f4c422a1f1f7820 */ /* 0x000fe20000400000 */
[----:B------:R-:W-:Y:S01]  /*0260*/  FADD R30, R18, 1 ;  /* 0x3f800000121e7421 */ /* 0x000fe20000000000 */
[----:B------:R-:W-:Y:S01]  /*0270*/  FMUL R29, R29, R32 ;  /* 0x000000201d1d7220 */ /* 0x000fe20000400000 */
[----:B------:R-:W-:Y:S01]  /*0280*/  PRMT R20, R20, 0x7632, R20 ;  /* 0x0000763214147816 */ /* 0x000fe20000000014 */
[----:B------:R-:W-:Y:S01]  /*0290*/  FMUL R3, R2, R3 ;  /* 0x0000000302037220 */ /* 0x000fe20000400000 */
[----:B------:R-:W-:Y:S01]  /*02a0*/  FMUL R18, R28, R31 ;  /* 0x0000001f1c127220 */ /* 0x000fe20000400000 */
[----:B------:R-:W-:Y:S01]  /*02b0*/  FFMA R2, R30, 0.5, R29 ;  /* 0x3f0000001e027823 */ /* 0x000fe2000000001d */
[----:B------:R-:W-:Y:S01]  /*02c0*/  SHF.L.U32 R29, R27, 0x10, RZ ;  /* 0x000000101b1d7819 */ /* 0x000fe200000006ff */
[----:B------:R-:W-:Y:S01]  /*02d0*/  FMUL R21, R21, R30 ;  /* 0x0000001e15157220 */ /* 0x000fe20000400000 */
[----:B------:R-:W-:Y:S01]  /*02e0*/  SHF.L.U32 R28, R20, 0x10, RZ ;  /* 0x00000010141c7819 */ /* 0x000fe200000006ff */
[C---:B------:R-:W-:Y:S01]  /*02f0*/  FADD R27, R19.reuse, 1 ;  /* 0x3f800000131b7421 */ /* 0x040fe20000000000 */
[----:B------:R-:W-:Y:S01]  /*0300*/  FFMA R31, -R19, R19, 1 ;  /* 0x3f800000131f7423 */ /* 0x000fe20000000113 */
[----:B------:R-:W-:Y:S01]  /*0310*/  FMUL R35, R29, R29 ;  /* 0x0000001d1d237220 */ /* 0x000fe20000400000 */
[----:B------:R-:W-:Y:S01]  /*0320*/  FFMA R30, -R17, R17, 1 ;  /* 0x3f800000111e7423 */ /* 0x000fe20000000111 */
[C---:B------:R-:W-:Y:S01]  /*0330*/  FMUL R33, R28.reuse, R28 ;  /* 0x0000001c1c217220 */ /* 0x040fe20000400000 */
[----:B------:R-:W-:Y:S01]  /*0340*/  FMUL R20, R29, 0.5 ;  /* 0x3f0000001d147820 */ /* 0x000fe20000400000 */
[----:B------:R-:W-:Y:S01]  /*0350*/  FMUL R19, R28, 0.5 ;  /* 0x3f0000001c137820 */ /* 0x000fe20000400000 */
[-C--:B------:R-:W-:Y:S01]  /*0360*/  FFMA R35, R35, R22.reuse, 1 ;  /* 0x3f80000023237423 */ /* 0x080fe20000000016 */
[----:B------:R-:W-:Y:S01]  /*0370*/  FFMA R33, R33, R22, 1 ;  /* 0x3f80000021217423 */ /* 0x000fe20000000016 */
[----:B------:R-:W-:Y:S01]  /*0380*/  FMUL R31, R20, R31 ;  /* 0x0000001f141f7220 */ /* 0x000fe20000400000 */
[----:B------:R-:W-:Y:S01]  /*0390*/  FMUL R30, R19, R30 ;  /* 0x0000001e131e7220 */ /* 0x000fe20000400000 */
[----:B------:R-:W-:Y:S01]  /*03a0*/  FMUL R28, R35, 0.79788458347320556641 ;  /* 0x3f4c422a231c7820 */ /* 0x000fe20000400000 */
[----:B------:R-:W-:Y:S01]  /*03b0*/  FMUL R33, R33, 0.79788458347320556641 ;  /* 0x3f4c422a21217820 */ /* 0x000fe20000400000 */
[----:B------:R-:W-:Y:S01]  /*03c0*/  FADD R29, R16, 1 ;  /* 0x3f800000101d7421 */ /* 0x000fe20000000000 */
[----:B------:R-:W-:Y:S01]  /*03d0*/  PRMT R25, R23, 0x7632, R25 ;  /* 0x0000763217197816 */ /* 0x000fe20000000019 */
[----:B------:R-:W-:Y:S01]  /*03e0*/  FADD R16, R17, 1 ;  /* 0x3f80000011107421 */ /* 0x000fe20000000000 */
[----:B------:R-:W-:Y:S01]  /*03f0*/  SHF.L.U32 R23, R23, 0x10, RZ ;  /* 0x0000001017177819 */ /* 0x000fe200000006ff */
[----:B------:R-:W-:Y:S01]  /*0400*/  FMUL R28, R31, R28 ;  /* 0x0000001c1f1c7220 */ /* 0x000fe20000400000 */
[----:B------:R-:W-:Y:S01]  /*0410*/  FMUL R33, R30, R33 ;  /* 0x000000211e217220 */ /* 0x000fe20000400000 */
[----:B------:R-:W-:Y:S01]  /*0420*/  FMUL R19, R19, R16 ;  /* 0x0000001013137220 */ /* 0x000fe20000400000 */
[----:B------:R-:W-:Y:S01]  /*0430*/  FMUL R20, R20, R27 ;  /* 0x0000001b14147220 */ /* 0x000fe20000400000 */
[----:B------:R-:W-:Y:S01]  /*0440*/  FFMA R17, R27, 0.5, R28 ;  /* 0x3f0000001b117823 */ /* 0x000fe2000000001c */
[----:B------:R-:W-:Y:S01]  /*0450*/  FFMA R16, R16, 0.5, R33 ;  /* 0x3f00000010107823 */ /* 0x000fe20000000021 */
[----:B------:R-:W-:Y:S01]  /*0460*/  SHF.L.U32 R27, R26, 0x10, RZ ;  /* 0x000000101a1b7819 */ /* 0x000fe200000006ff */
[----:B------:R-:W-:Y:S01]  /*0470*/  FMUL R33, R23, R23 ;  /* 0x0000001717217220 */ /* 0x000fe20000400000 */
[----:B------:R-:W-:Y:S01]  /*0480*/  FFMA R18, R29, 0.5, R18 ;  /* 0x3f0000001d127823 */ /* 0x000fe20000000012 */
[----:B------:R-:W-:Y:S01]  /*0490*/  FMUL R31, R24, R24 ;  /* 0x00000018181f7220 */ /* 0x000fe20000400000 */
[----:B----4-:R-:W-:Y:S01]  /*04a0*/  FFMA R29, -R12, R12, 1 ;  /* 0x3f8000000c1d7423 */ /* 0x010fe2000000010c */
[----:B------:R-:W-:Y:S01]  /*04b0*/  FMUL R26, R24, 0.5 ;  /* 0x3f000000181a7820 */ /* 0x000fe20000400000 */
[----:B------:R-:W-:Y:S01]  /*04c0*/  SHF.L.U32 R28, R25, 0x10, RZ ;  /* 0x00000010191c7819 */ /* 0x000fe200000006ff */
[----:B------:R-:W-:Y:S01]  /*04d0*/  FFMA R30, -R14, R14, 1 ;  /* 0x3f8000000e1e7423 */ /* 0x000fe2000000010e */
[----:B------:R-:W-:Y:S01]  /*04e0*/  FMUL R25, R23, 0.5 ;  /* 0x3f00000017197820 */ /* 0x000fe20000400000 */
[-C--:B------:R-:W-:Y:S01]  /*04f0*/  FFMA R32, R33, R22.reuse, 1 ;  /* 0x3f80000021207423 */ /* 0x080fe20000000016 */
[----:B------:R-:W-:Y:S01]  /*0500*/  FFMA R24, R31, R22, 1 ;  /* 0x3f8000001f187423 */ /* 0x000fe20000000016 */
[----:B------:R-:W-:Y:S01]  /*0510*/  FMUL R33, R27, R27 ;  /* 0x0000001b1b217220 */ /* 0x000fe20000400000 */
[----:B------:R-:W-:Y:S01]  /*0520*/  FMUL R31, R26, R29 ;  /* 0x0000001d1a1f7220 */ /* 0x000fe20000400000 */
[----:B------:R-:W-:Y:S01]  /*0530*/  FMUL R29, R28, R28 ;  /* 0x0000001c1c1d7220 */ /* 0x000fe20000400000 */
[----:B------:R-:W-:Y:S01]  /*0540*/  FMUL R23, R25, R30 ;  /* 0x0000001e19177220 */ /* 0x000fe20000400000 */
[-C--:B------:R-:W-:Y:S01]  /*0550*/  FFMA R30, R33, R22.reuse, 1 ;  /* 0x3f800000211e7423 */ /* 0x080fe20000000016 */
[----:B------:R-:W-:Y:S01]  /*0560*/  FMUL R33, R27, 0.5 ;  /* 0x3f0000001b217820 */ /* 0x000fe20000400000 */
[----:B------:R-:W-:Y:S01]  /*0570*/  FMUL R32, R32, 0.79788458347320556641 ;  /* 0x3f4c422a20207820 */ /* 0x000fe20000400000 */
[----:B------:R-:W-:Y:S01]  /*0580*/  FFMA R29, R29, R22, 1 ;  /* 0x3f8000001d1d7423 */ /* 0x000fe20000000016 */
[----:B------:R-:W-:Y:S01]  /*0590*/  FFMA R34, -R15, R15, 1 ;  /* 0x3f8000000f227423 */ /* 0x000fe2000000010f */
[----:B------:R-:W-:Y:S01]  /*05a0*/  FMUL R27, R28, 0.5 ;  /* 0x3f0000001c1b7820 */ /* 0x000fe20000400000 */
[----:B------:R-:W-:Y:S01]  /*05b0*/  FMUL R24, R24, 0.79788458347320556641 ;  /* 0x3f4c422a18187820 */ /* 0x000fe20000400000 */
[----:B------:R-:W-:Y:S01]  /*05c0*/  FMUL R23, R23, R32 ;  /* 0x0000002017177220 */ /* 0x000fe20000400000 */
[----:B------:R-:W-:Y:S01]  /*05d0*/  FMUL R29, R29, 0.79788458347320556641 ;  /* 0x3f4c422a1d1d7820 */ /* 0x000fe20000400000 */
[----:B------:R-:W-:Y:S01]  /*05e0*/  FMUL R34, R27, R34 ;  /* 0x000000221b227220 */ /* 0x000fe20000400000 */
[----:B------:R-:W-:Y:S01]  /*05f0*/  FFMA R32, -R13, R13, 1 ;  /* 0x3f8000000d207423 */ /* 0x000fe2000000010d */
[----:B------:R-:W-:Y:S01]  /*0600*/  FMUL R31, R31, R24 ;  /* 0x000000181f1f7220 */ /* 0x000fe20000400000 */
[----:B------:R-:W-:Y:S01]  /*0610*/  FADD R14, R14, 1 ;  /* 0x3f8000000e0e7421 */ /* 0x000fe20000000000 */
[----:B------:R-:W-:Y:S01]  /*0620*/  FADD R12, R12, 1 ;  /* 0x3f8000000c0c7421 */ /* 0x000fe20000000000 */
[----:B------:R-:W-:Y:S01]  /*0630*/  FADD R24, R15, 1 ;  /* 0x3f8000000f187421 */ /* 0x000fe20000000000 */
[----:B------:R-:W-:Y:S01]  /*0640*/  FADD R22, R13, 1 ;  /* 0x3f8000000d167421 */ /* 0x000fe20000000000 */
[----:B------:R-:W-:Y:S01]  /*0650*/  FMUL R29, R34, R29 ;  /* 0x0000001d221d7220 */ /* 0x000fe20000400000 */
[----:B------:R-:W-:Y:S01]  /*0660*/  FMUL R32, R33, R32 ;  /* 0x0000002021207220 */ /* 0x000fe20000400000 */
[----:B------:R-:W-:Y:S01]  /*0670*/  FMUL R13, R30, 0.79788458347320556641 ;  /* 0x3f4c422a1e0d7820 */ /* 0x000fe20000400000 */
[----:B------:R-:W-:Y:S01]  /*0680*/  FFMA R15, R14, 0.5, R23 ;  /* 0x3f0000000e0f7823 */ /* 0x000fe20000000017 */
[----:B------:R-:W-:Y:S01]  /*0690*/  FMUL R26, R26, R12 ;  /* 0x0000000c1a1a7220 */ /* 0x000fe20000400000 */
[----:B------:R-:W-:Y:S01]  /*06a0*/  FMUL R23, R27, R24 ;  /* 0x000000181b177220 */ /* 0x000fe20000400000 */
[----:B------:R-:W-:Y:S01]  /*06b0*/  FFMA R12, R12, 0.5, R31 ;  /* 0x3f0000000c0c7823 */ /* 0x000fe2000000001f */
[----:B------:R-:W-:Y:S01]  /*06c0*/  FFMA R24, R24, 0.5, R29 ;  /* 0x3f00000018187823 */ /* 0x000fe2000000001d */
[----:B------:R-:W-:Y:S01]  /*06d0*/  FMUL R31, R32, R13 ;  /* 0x0000000d201f7220 */ /* 0x000fe20000400000 */
[----:B-----5:R-:W-:Y:S01]  /*06e0*/  SHF.L.U32 R29, R6, 0x10, RZ ;  /* 0x00000010061d7819 */ /* 0x020fe200000006ff */
[----:B------:R-:W-:Y:S01]  /*06f0*/  FMUL R13, R25, R14 ;  /* 0x0000000e190d7220 */ /* 0x000fe20000400000 */
[----:B------:R-:W-:Y:S01]  /*0700*/  SHF.L.U32 R30, R5, 0x10, RZ ;  /* 0x00000010051e7819 */ /* 0x000fe200000006ff */
[----:B------:R-:W-:Y:S01]  /*0710*/  FMUL R14, R33, R22 ;  /* 0x00000016210e7220 */ /* 0x000fe20000400000 */
[----:B------:R-:W-:Y:S01]  /*0720*/  SHF.L.U32 R27, R9, 0x10, RZ ;  /* 0x00000010091b7819 */ /* 0x000fe200000006ff */
[----:B------:R-:W-:Y:S01]  /*0730*/  FFMA R22, R22, 0.5, R31 ;  /* 0x3f00000016167823 */ /* 0x000fe2000000001f */
[----:B------:R-:W-:Y:S01]  /*0740*/  PRMT R25, R5, 0x7632, R25 ;  /* 0x0000763205197816 */ /* 0x000fe20000000019 */
[----:B------:R-:W-:Y:S01]  /*0750*/  FMUL R21, R30, R21 ;  /* 0x000000151e157220 */ /* 0x000fe20000400000 */
[----:B------:R-:W-:Y:S01]  /*0760*/  PRMT R5, R6, 0x7632, R5 ;  /* 0x0000763206057816 */ /* 0x000fe20000000005 */
[----:B------:R-:W-:Y:S01]  /*0770*/  FMUL R27, R30, R27 ;  /* 0x0000001b1e1b7220 */ /* 0x000fe20000400000 */
[----:B------:R-:W-:-:S02]  /*0780*/  PRMT R9, R7, 0x7632, R9 ;  /* 0x0000763207097816 */ /* 0x000fc40000000009 */
[----:B------:R-:W-:Y:S01]  /*0790*/  PRMT R6, R4, 0x7632, R6 ;  /* 0x0000763204067816 */ /* 0x000fe20000000006 */
[----:B------:R-:W-:Y:S01]  /*07a0*/  FMUL R2, R27, R2 ;  /* 0x000000021b027220 */ /* 0x000fe20000400000 */
[C---:B------:R-:W-:Y:S02]  /*07b0*/  SHF.L.U32 R32, R10.reuse, 0x10, RZ ;  /* 0x000000100a207819 */ /* 0x040fe400000006ff */
[----:B------:R-:W-:Y:S01]  /*07c0*/  SHF.L.U32 R28, R7, 0x10, RZ ;  /* 0x00000010071c7819 */ /* 0x000fe200000006ff */
[C---:B------:R-:W-:Y:S01]  /*07d0*/  FMUL R7, R29.reuse, R26 ;  /* 0x0000001a1d077220 */ /* 0x040fe20000400000 */
[----:B------:R-:W-:Y:S01]  /*07e0*/  PRMT R10, R10, 0x7632, R10 ;  /* 0x000076320a0a7816 */ /* 0x000fe2000000000a */
[----:B------:R-:W-:Y:S01]  /*07f0*/  FMUL R29, R29, R32 ;  /* 0x000000201d1d7220 */ /* 0x000fe20000400000 */
[C---:B------:R-:W-:Y:S01]  /*0800*/  PRMT R26, R11.reuse, 0x7632, R26 ;  /* 0x000076320b1a7816 */ /* 0x040fe2000000001a */
[----:B------:R-:W-:Y:S01]  /*0810*/  FMUL R13, R28, R13 ;  /* 0x0000000d1c0d7220 */ /* 0x000fe20000400000 */
[----:B------:R-:W-:Y:S01]  /*0820*/  SHF.L.U32 R35, R11, 0x10, RZ ;  /* 0x000000100b237819 */ /* 0x000fe200000006ff */
[----:B------:R-:W-:Y:S01]  /*0830*/  FMUL R12, R29, R12 ;  /* 0x0000000c1d0c7220 */ /* 0x000fe20000400000 */
[----:B------:R-:W-:-:S02]  /*0840*/  PRMT R30, R9, 0x7632, R30 ;  /* 0x00007632091e7816 */ /* 0x000fc4000000001e */
[----:B------:R-:W-:Y:S01]  /*0850*/  PRMT R11, R8, 0x7632, R11 ;  /* 0x00007632080b7816 */ /* 0x000fe2000000000b */
[----:B------:R-:W-:Y:S01]  /*0860*/  FMUL R28, R28, R35 ;  /* 0x000000231c1c7220 */ /* 0x000fe20000400000 */
[----:B------:R-:W-:Y:S02]  /*0870*/  SHF.L.U32 R33, R8, 0x10, RZ ;  /* 0x0000001008217819 */ /* 0x000fe400000006ff */
[----:B------:R-:W-:Y:S01]  /*0880*/  SHF.L.U32 R5, R5, 0x10, RZ ;  /* 0x0000001005057819 */ /* 0x000fe200000006ff */
[----:B------:R-:W-:Y:S01]  /*0890*/  FMUL R28, R28, R15 ;  /* 0x0000000f1c1c7220 */ /* 0x000fe20000400000 */
[----:B------:R-:W-:Y:S02]  /*08a0*/  SHF.L.U32 R8, R6, 0x10, RZ ;  /* 0x0000001006087819 */ /* 0x000fe400000006ff */
[----:B------:R-:W-:Y:S01]  /*08b0*/  SHF.L.U32 R6, R10, 0x10, RZ ;  /* 0x000000100a067819 */ /* 0x000fe200000006ff */
[----:B------:R-:W-:Y:S01]  /*08c0*/  FMUL R14, R5, R14 ;  /* 0x0000000e050e7220 */ /* 0x000fe20000400000 */
[----:B------:R-:W-:-:S02]  /*08d0*/  SHF.L.U32 R4, R4, 0x10, RZ ;  /* 0x0000001004047819 */ /* 0x000fc400000006ff */
[----:B------:R-:W-:Y:S01]  /*08e0*/  SHF.L.U32 R10, R9, 0x10, RZ ;  /* 0x00000010090a7819 */ /* 0x000fe200000006ff */
[----:B------:R-:W-:Y:S01]  /*08f0*/  FMUL R5, R5, R6 ;  /* 0x0000000605057220 */ /* 0x000fe20000400000 */
[----:B------:R-:W-:Y:S01]  /*0900*/  SHF.L.U32 R31, R25, 0x10, RZ ;  /* 0x00000010191f7819 */ /* 0x000fe200000006ff */
[----:B------:R-:W-:Y:S01]  /*0910*/  FMUL R3, R4, R3 ;  /* 0x0000000304037220 */ /* 0x000fe20000400000 */
[----:B------:R-:W-:Y:S01]  /*0920*/  SHF.L.U32 R30, R30, 0x10, RZ ;  /* 0x000000101e1e7819 */ /* 0x000fe200000006ff */
[----:B------:R-:W-:Y:S01]  /*0930*/  FMUL R25, R4, R33 ;  /* 0x0000002104197220 */ /* 0x000fe20000400000 */
[----:B------:R-:W-:Y:S01]  /*0940*/  SHF.L.U32 R9, R26, 0x10, RZ ;  /* 0x000000101a097819 */ /* 0x000fe200000006ff */
[C---:B------:R-:W-:Y:S01]  /*0950*/  FMUL R6, R10.reuse, R23 ;  /* 0x000000170a067220 */ /* 0x040fe20000400000 */
[----:B------:R-:W-:Y:S01]  /*0960*/  SHF.L.U32 R11, R11, 0x10, RZ ;  /* 0x000000100b0b7819 */ /* 0x000fe200000006ff */
[C---:B------:R-:W-:Y:S01]  /*0970*/  FMUL R4, R31.reuse, R30 ;  /* 0x0000001e1f047220 */ /* 0x040fe20000400000 */
[----:B------:R-:W-:Y:S01]  /*0980*/  FMUL R20, R31, R20 ;  /* 0x000000141f147220 */ /* 0x000fe20000400000 */
[----:B------:R-:W-:Y:S01]  /*0990*/  FMUL R9, R10, R9 ;  /* 0x000000090a097220 */ /* 0x000fe20000400000 */
[C---:B------:R-:W-:Y:S01]  /*09a0*/  FMUL R10, R8.reuse, R19 ;  /* 0x00000013080a7220 */ /* 0x040fe20000400000 */
[----:B------:R-:W-:Y:S01]  /*09b0*/  FMUL R11, R8, R11 ;  /* 0x0000000b080b7220 */ /* 0x000fe20000400000 */
[----:B------:R-:W-:Y:S01]  /*09c0*/  FMUL R17, R4, R17 ;  /* 0x0000001104117220 */ /* 0x000fe20000400000 */
[----:B------:R-:W-:Y:S01]  /*09d0*/  F2FP.BF16.F32.PACK_AB R23, R6, R13 ;  /* 0x0000000d0617723e */ /* 0x000fe200000010ff */
[----:B------:R-:W-:Y:S01]  /*09e0*/  FMUL R9, R9, R24 ;  /* 0x0000001809097220 */ /* 0x000fe20000400000 */
[----:B------:R-:W-:Y:S01]  /*09f0*/  MOV R13, 0x2 ;  /* 0x00000002000d7802 */ /* 0x000fe20000000f00 */
[----:B------:R-:W-:Y:S01]  /*0a00*/  FMUL R18, R25, R18 ;  /* 0x0000001219127220 */ /* 0x000fe20000400000 */
[----:B------:R-:W-:Y:S01]  /*0a10*/  FMUL R15, R5, R22 ;  /* 0x00000016050f7220 */ /* 0x000fe20000400000 */
[----:B------:R-:W-:Y:S01]  /*0a20*/  FMUL R11, R11, R16 ;  /* 0x000000100b0b7220 */ /* 0x000fe20000400000 */
[----:B------:R-:W-:-:S02]  /*0a30*/  F2FP.BF16.F32.PACK_AB R21, R20, R21 ;  /* 0x000000151415723e */ /* 0x000fc400000010ff */
[----:B------:R-:W-:Y:S02]  /*0a40*/  F2FP.BF16.F32.PACK_AB R20, R10, R3 ;  /* 0x000000030a14723e */ /* 0x000fe400000010ff */
[----:B------:R-:W-:Y:S02]  /*0a50*/  F2FP.BF16.F32.PACK_AB R22, R14, R7 ;  /* 0x000000070e16723e */ /* 0x000fe400000010ff */
[----:B------:R-:W-:Y:S01]  /*0a60*/  F2FP.BF16.F32.PACK_AB R5, R17, R2 ;  /* 0x000000021105723e */ /* 0x000fe200000010ff */
[CC--:B------:R-:W-:Y:S01]  /*0a70*/  IMAD.WIDE R2, R0.reuse, R13.reuse, c[0x0][0x180] ;  /* 0x0000600000027625 */ /* 0x0c0fe200078e020d */
[----:B------:R-:W-:Y:S02]  /*0a80*/  F2FP.BF16.F32.PACK_AB R7, R9, R28 ;  /* 0x0000001c0907723e */ /* 0x000fe400000010ff */
[----:B------:R-:W-:Y:S01]  /*0a90*/  F2FP.BF16.F32.PACK_AB R6, R15, R12 ;  /* 0x0000000c0f06723e */ /* 0x000fe200000010ff */
[----:B------:R-:W-:Y:S01]  /*0aa0*/  IMAD.WIDE R8, R0, R13, c[0x0][0x188] ;  /* 0x0000620000087625 */ /* 0x000fe200078e020d */
[----:B------:R-:W-:Y:S01]  /*0ab0*/  F2FP.BF16.F32.PACK_AB R4, R11, R18 ;  /* 0x000000120b04723e */ /* 0x000fe200000010ff */
[----:B------:R-:W-:Y:S04]  /*0ac0*/  STG.E.128 [R2.64], R20 ;  /* 0x0000001402007986 */ /* 0x000fe8000c101d04 */
[----:B------:R-:W-:Y:S01]  /*0ad0*/  STG.E.128 [R8.64], R4 ;  /* 0x0000000408007986 */ /* 0x000fe2000c101d04 */
[----:B------:R-:W-:Y:S05]  /*0ae0*/  EXIT ;  /* 0x000000000000794d */ /* 0x000fea0003800000 */
.L_x_0:
[----:B------:R-:W-:-:S00]  /*0af0*/  BRA `(.L_x_0) ;  /* 0xfffffff000007947 */ /* 0x000fc0000383ffff */
[----:B------:R-:W-:-:S00]  /*0b00*/  NOP ;  /* 0x0000000000007918 */ /* 0x000fc00000000000 */
[----:B------:R-:W-:-:S00]  /*0b10*/  NOP ;  /* 0x0000000000007918 */ /* 0x000fc00000000000 */
[----:B------:R-:W-:-:S00]  /*0b20*/  NOP ;  /* 0x0000000000007918 */ /* 0x000fc00000000000 */
[----:B------:R-:W-:-:S00]  /*0b30*/  NOP ;  /* 0x0000000000007918 */ /* 0x000fc00000000000 */
[----:B------:R-:W-:-:S00]  /*0b40*/  NOP ;  /* 0x0000000000007918 */ /* 0x000fc00000000000 */
[----:B------:R-:W-:-:S00]  /*0b50*/  NOP ;  /* 0x0000000000007918 */ /* 0x000fc00000000000 */
[----:B------:R-:W-:-:S00]  /*0b60*/  NOP ;  /* 0x0000000000007918 */ /* 0x000fc00000000000 */
[----:B------:R-:W-:-:S00]  /*0b70*/  NOP ;  /* 0x0000000000007918 */ /* 0x000fc00000000000 */
.L_x_1:
